//
// Generated by NVIDIA NVVM Compiler
//
// Compiler Build ID: CL-36424714
// Cuda compilation tools, release 13.0, V13.0.88
// Based on NVVM 20.0.0
//

.version 9.0
.target sm_100
.address_size 64

	// .globl	_Z6concatPcS_ii

.visible .entry _Z6concatPcS_ii(
	.param .u64 .ptr .align 1 _Z6concatPcS_ii_param_0,
	.param .u64 .ptr .align 1 _Z6concatPcS_ii_param_1,
	.param .u32 _Z6concatPcS_ii_param_2,
	.param .u32 _Z6concatPcS_ii_param_3
)
{
	.reg .pred 	%p<12>;
	.reg .b16 	%rs<30>;
	.reg .b32 	%r<38>;
	.reg .b64 	%rd<27>;

	ld.param.u64 	%rd10, [_Z6concatPcS_ii_param_0];
	ld.param.u64 	%rd11, [_Z6concatPcS_ii_param_1];
	ld.param.u32 	%r24, [_Z6concatPcS_ii_param_2];
	ld.param.u32 	%r23, [_Z6concatPcS_ii_param_3];
	cvta.to.global.u64 	%rd1, %rd11;
	cvta.to.global.u64 	%rd2, %rd10;
	mov.u32 	%r25, %tid.x;
	mov.u32 	%r26, %ntid.x;
	mov.u32 	%r27, %ctaid.x;
	mad.lo.s32 	%r1, %r26, %r27, %r25;
	setp.ge.s32 	%p1, %r1, %r24;
	setp.lt.s32 	%p2, %r23, 1;
	or.pred  	%p3, %p1, %p2;
	@%p3 bra 	$L__BB0_13;
	mul.lo.s32 	%r2, %r23, %r1;
	and.b32  	%r3, %r23, 15;
	setp.lt.u32 	%p4, %r23, 16;
	mov.b32 	%r34, 0;
	@%p4 bra 	$L__BB0_4;
	and.b32  	%r34, %r23, 2147483632;
	neg.s32 	%r32, %r34;
	add.s64 	%rd25, %rd2, 7;
	add.s64 	%rd4, %rd1, 7;
	mov.u32 	%r31, %r2;
$L__BB0_3:
	.pragma "nounroll";
	cvt.s64.s32 	%rd12, %r31;
	add.s64 	%rd13, %rd4, %rd12;
	ld.global.u8 	%rs1, [%rd25+-7];
	st.global.u8 	[%rd13+-7], %rs1;
	ld.global.u8 	%rs2, [%rd25+-6];
	st.global.u8 	[%rd13+-6], %rs2;
	ld.global.u8 	%rs3, [%rd25+-5];
	st.global.u8 	[%rd13+-5], %rs3;
	ld.global.u8 	%rs4, [%rd25+-4];
	st.global.u8 	[%rd13+-4], %rs4;
	ld.global.u8 	%rs5, [%rd25+-3];
	st.global.u8 	[%rd13+-3], %rs5;
	ld.global.u8 	%rs6, [%rd25+-2];
	st.global.u8 	[%rd13+-2], %rs6;
	ld.global.u8 	%rs7, [%rd25+-1];
	st.global.u8 	[%rd13+-1], %rs7;
	ld.global.u8 	%rs8, [%rd25];
	st.global.u8 	[%rd13], %rs8;
	ld.global.u8 	%rs9, [%rd25+1];
	st.global.u8 	[%rd13+1], %rs9;
	ld.global.u8 	%rs10, [%rd25+2];
	st.global.u8 	[%rd13+2], %rs10;
	ld.global.u8 	%rs11, [%rd25+3];
	st.global.u8 	[%rd13+3], %rs11;
	ld.global.u8 	%rs12, [%rd25+4];
	st.global.u8 	[%rd13+4], %rs12;
	ld.global.u8 	%rs13, [%rd25+5];
	st.global.u8 	[%rd13+5], %rs13;
	ld.global.u8 	%rs14, [%rd25+6];
	st.global.u8 	[%rd13+6], %rs14;
	ld.global.u8 	%rs15, [%rd25+7];
	st.global.u8 	[%rd13+7], %rs15;
	ld.global.u8 	%rs16, [%rd25+8];
	st.global.u8 	[%rd13+8], %rs16;
	add.s32 	%r32, %r32, 16;
	add.s64 	%rd25, %rd25, 16;
	add.s32 	%r31, %r31, 16;
	setp.ne.s32 	%p5, %r32, 0;
	@%p5 bra 	$L__BB0_3;
$L__BB0_4:
	setp.eq.s32 	%p6, %r3, 0;
	@%p6 bra 	$L__BB0_13;
	and.b32  	%r11, %r23, 7;
	setp.lt.u32 	%p7, %r3, 8;
	@%p7 bra 	$L__BB0_7;
	cvt.u64.u32 	%rd14, %r34;
	add.s64 	%rd15, %rd2, %rd14;
	ld.global.u8 	%rs17, [%rd15];
	add.s32 	%r29, %r34, %r2;
	cvt.s64.s32 	%rd16, %r29;
	add.s64 	%rd17, %rd1, %rd16;
	st.global.u8 	[%rd17], %rs17;
	ld.global.u8 	%rs18, [%rd15+1];
	st.global.u8 	[%rd17+1], %rs18;
	ld.global.u8 	%rs19, [%rd15+2];
	st.global.u8 	[%rd17+2], %rs19;
	ld.global.u8 	%rs20, [%rd15+3];
	st.global.u8 	[%rd17+3], %rs20;
	ld.global.u8 	%rs21, [%rd15+4];
	st.global.u8 	[%rd17+4], %rs21;
	ld.global.u8 	%rs22, [%rd15+5];
	st.global.u8 	[%rd17+5], %rs22;
	ld.global.u8 	%rs23, [%rd15+6];
	st.global.u8 	[%rd17+6], %rs23;
	ld.global.u8 	%rs24, [%rd15+7];
	st.global.u8 	[%rd17+7], %rs24;
	add.s32 	%r34, %r34, 8;
$L__BB0_7:
	setp.eq.s32 	%p8, %r11, 0;
	@%p8 bra 	$L__BB0_13;
	and.b32  	%r14, %r23, 3;
	setp.lt.u32 	%p9, %r11, 4;
	@%p9 bra 	$L__BB0_10;
	cvt.u64.u32 	%rd18, %r34;
	add.s64 	%rd19, %rd2, %rd18;
	ld.global.u8 	%rs25, [%rd19];
	add.s32 	%r30, %r34, %r2;
	cvt.s64.s32 	%rd20, %r30;
	add.s64 	%rd21, %rd1, %rd20;
	st.global.u8 	[%rd21], %rs25;
	ld.global.u8 	%rs26, [%rd19+1];
	st.global.u8 	[%rd21+1], %rs26;
	ld.global.u8 	%rs27, [%rd19+2];
	st.global.u8 	[%rd21+2], %rs27;
	ld.global.u8 	%rs28, [%rd19+3];
	st.global.u8 	[%rd21+3], %rs28;
	add.s32 	%r34, %r34, 4;
$L__BB0_10:
	setp.eq.s32 	%p10, %r14, 0;
	@%p10 bra 	$L__BB0_13;
	add.s32 	%r37, %r34, %r2;
	cvt.u64.u32 	%rd22, %r34;
	add.s64 	%rd26, %rd2, %rd22;
	neg.s32 	%r36, %r14;
$L__BB0_12:
	.pragma "nounroll";
	cvt.s64.s32 	%rd23, %r37;
	add.s64 	%rd24, %rd1, %rd23;
	ld.global.u8 	%rs29, [%rd26];
	st.global.u8 	[%rd24], %rs29;
	add.s32 	%r37, %r37, 1;
	add.s64 	%rd26, %rd26, 1;
	add.s32 	%r36, %r36, 1;
	setp.ne.s32 	%p11, %r36, 0;
	@%p11 bra 	$L__BB0_12;
$L__BB0_13:
	ret;

}


// ===== COMPILED SASS (sm_100) =====

	.target	sm_100

	.elftype	@"ET_EXEC"


//--------------------- .note.nv.tkinfo           --------------------------
	.section	.note.nv.tkinfo,"",@"SHT_NOTE"
	.sectionflags	@"SHF_NOTE_NV_TKINFO"
	.tkinfo
        /*0018*/ 	.word	0x00000002
        /*0030*/ 	.string	""
        /*0030*/ 	.string	"ptxas"
        /*0030*/ 	.string	"Cuda compilation tools, release 13.0, V13.0.88"
        /*0030*/ 	.string	"Build cuda_13.0.r13.0/compiler.36424714_0"
        /*0030*/ 	.string	"-arch sm_100 -m 64 "



//--------------------- .note.nv.cuinfo           --------------------------
	.section	.note.nv.cuinfo,"",@"SHT_NOTE"
	.sectionflags	@"SHF_NOTE_NV_CUINFO"
        /*0018*/ 	.short	0x0002
        /*001a*/ 	.short	0x0064
        /*001c*/ 	.short	0x0082
	.zero		2


//--------------------- .nv.info                  --------------------------
	.section	.nv.info,"",@"SHT_CUDA_INFO"
	.align	4


	//----- nvinfo : EIATTR_REGCOUNT
	.align		4
        /*0000*/ 	.byte	0x04, 0x2f
        /*0002*/ 	.short	(.L_1 - .L_0)
	.align		4
.L_0:
        /*0004*/ 	.word	index@(_Z6concatPcS_ii)
        /*0008*/ 	.word	0x0000001a


	//----- nvinfo : EIATTR_FRAME_SIZE
	.align		4
.L_1:
        /*000c*/ 	.byte	0x04, 0x11
        /*000e*/ 	.short	(.L_3 - .L_2)
	.align		4
.L_2:
        /*0010*/ 	.word	index@(_Z6concatPcS_ii)
        /*0014*/ 	.word	0x00000000


	//----- nvinfo : EIATTR_MIN_STACK_SIZE
	.align		4
.L_3:
        /*0018*/ 	.byte	0x04, 0x12
        /*001a*/ 	.short	(.L_5 - .L_4)
	.align		4
.L_4:
        /*001c*/ 	.word	index@(_Z6concatPcS_ii)
        /*0020*/ 	.word	0x00000000
.L_5:


//--------------------- .nv.compat                --------------------------
	.section	.nv.compat,"",@"SHT_CUDA_COMPAT_INFO"
	.align	4
        /*0000*/ 	.byte	0x02, 0x09, 0x00, 0x00, 0x02, 0x02, 0x01, 0x00, 0x02, 0x05, 0x05, 0x00, 0x03, 0x07, 0x01, 0x01
        /*0010*/ 	.byte	0x02, 0x03, 0x00, 0x00, 0x02, 0x06, 0x01, 0x00, 0x04, 0x0b, 0x08, 0x00, 0x09, 0x00, 0x00, 0x00
        /*0020*/ 	.byte	0x00, 0x00, 0x00, 0x00


//--------------------- .nv.info._Z6concatPcS_ii  --------------------------
	.section	.nv.info._Z6concatPcS_ii,"",@"SHT_CUDA_INFO"
	.sectionflags	@""
	.align	4


	//----- nvinfo : EIATTR_CUDA_API_VERSION
	.align		4
        /*0000*/ 	.byte	0x04, 0x37
        /*0002*/ 	.short	(.L_7 - .L_6)
.L_6:
        /*0004*/ 	.word	0x00000082


	//----- nvinfo : EIATTR_KPARAM_INFO
	.align		4
.L_7:
        /*0008*/ 	.byte	0x04, 0x17
        /*000a*/ 	.short	(.L_9 - .L_8)
.L_8:
        /*000c*/ 	.word	0x00000000
        /*0010*/ 	.short	0x0003
        /*0012*/ 	.short	0x0014
        /*0014*/ 	.byte	0x00, 0xf0, 0x11, 0x00


	//----- nvinfo : EIATTR_KPARAM_INFO
	.align		4
.L_9:
        /*0018*/ 	.byte	0x04, 0x17
        /*001a*/ 	.short	(.L_11 - .L_10)
.L_10:
        /*001c*/ 	.word	0x00000000
        /*0020*/ 	.short	0x0002
        /*0022*/ 	.short	0x0010
        /*0024*/ 	.byte	0x00, 0xf0, 0x11, 0x00


	//----- nvinfo : EIATTR_KPARAM_INFO
	.align		4
.L_11:
        /*0028*/ 	.byte	0x04, 0x17
        /*002a*/ 	.short	(.L_13 - .L_12)
.L_12:
        /*002c*/ 	.word	0x00000000
        /*0030*/ 	.short	0x0001
        /*0032*/ 	.short	0x0008
        /*0034*/ 	.byte	0x00, 0xf5, 0x21, 0x00


	//----- nvinfo : EIATTR_KPARAM_INFO
	.align		4
.L_13:
        /*0038*/ 	.byte	0x04, 0x17
        /*003a*/ 	.short	(.L_15 - .L_14)
.L_14:
        /*003c*/ 	.word	0x00000000
        /*0040*/ 	.short	0x0000
        /*0042*/ 	.short	0x0000
        /*0044*/ 	.byte	0x00, 0xf5, 0x21, 0x00


	//----- nvinfo : EIATTR_SPARSE_MMA_MASK
	.align		4
.L_15:
        /*0048*/ 	.byte	0x03, 0x50
        /*004a*/ 	.short	0x0000


	//----- nvinfo : EIATTR_MAXREG_COUNT
	.align		4
        /*004c*/ 	.byte	0x03, 0x1b
        /*004e*/ 	.short	0x00ff


	//----- nvinfo : EIATTR_MERCURY_ISA_VERSION
	.align		4
        /*0050*/ 	.byte	0x03, 0x5f
        /*0052*/ 	.short	0x0101


	//----- nvinfo : EIATTR_VRC_CTA_INIT_COUNT
	.align		4
        /*0054*/ 	.byte	0x02, 0x4a
	.zero		1
	.zero		1


	//----- nvinfo : EIATTR_EXIT_INSTR_OFFSETS
	.align		4
        /*0058*/ 	.byte	0x04, 0x1c
        /*005a*/ 	.short	(.L_17 - .L_16)


	//   ....[0]....
.L_16:
        /*005c*/ 	.word	0x00000080


	//   ....[1]....
        /*0060*/ 	.word	0x00000440


	//   ....[2]....
        /*0064*/ 	.word	0x00000600


	//   ....[3]....
        /*0068*/ 	.word	0x00000740


	//   ....[4]....
        /*006c*/ 	.word	0x00000860


	//----- nvinfo : EIATTR_CBANK_PARAM_SIZE
	.align		4
.L_17:
        /*0070*/ 	.byte	0x03, 0x19
        /*0072*/ 	.short	0x0018


	//----- nvinfo : EIATTR_PARAM_CBANK
	.align		4
        /*0074*/ 	.byte	0x04, 0x0a
        /*0076*/ 	.short	(.L_19 - .L_18)
	.align		4
.L_18:
        /*0078*/ 	.word	index@(.nv.constant0._Z6concatPcS_ii)
        /*007c*/ 	.short	0x0380
        /*007e*/ 	.short	0x0018


	//----- nvinfo : EIATTR_SW_WAR
	.align		4
.L_19:
        /*0080*/ 	.byte	0x04, 0x36
        /*0082*/ 	.short	(.L_21 - .L_20)
.L_20:
        /*0084*/ 	.word	0x00000008
.L_21:


//--------------------- .nv.callgraph             --------------------------
	.section	.nv.callgraph,"",@"SHT_CUDA_CALLGRAPH"
	.align	4
	.sectionentsize	8
	.align		4
        /*0000*/ 	.word	0x00000000
	.align		4
        /*0004*/ 	.word	0xffffffff
	.align		4
        /*0008*/ 	.word	0x00000000
	.align		4
        /*000c*/ 	.word	0xfffffffe
	.align		4
        /*0010*/ 	.word	0x00000000
	.align		4
        /*0014*/ 	.word	0xfffffffd
	.align		4
        /*0018*/ 	.word	0x00000000
	.align		4
        /*001c*/ 	.word	0xfffffffc


//--------------------- .text._Z6concatPcS_ii     --------------------------
	.section	.text._Z6concatPcS_ii,"ax",@progbits
	.align	128
        .global         _Z6concatPcS_ii
        .type           _Z6concatPcS_ii,@function
        .size           _Z6concatPcS_ii,(.L_x_6 - _Z6concatPcS_ii)
        .other          _Z6concatPcS_ii,@"STO_CUDA_ENTRY STV_DEFAULT"
_Z6concatPcS_ii:
.text._Z6concatPcS_ii:
[----:B------:R-:W-:Y:S01]  /*0000*/  LDC R1, c[0x0][0x37c] ;  /* 0x0000df00ff017b82 */ /* 0x000fe20000000800 */
[----:B------:R-:W0:Y:S07]  /*0010*/  S2R R0, SR_TID.X ;  /* 0x0000000000007919 */ /* 0x000e2e0000002100 */
[----:B------:R-:W1:Y:S01]  /*0020*/  LDC.64 R2, c[0x0][0x390] ;  /* 0x0000e400ff027b82 */ /* 0x000e620000000a00 */
[----:B------:R-:W0:Y:S01]  /*0030*/  LDCU UR4, c[0x0][0x360] ;  /* 0x00006c00ff0477ac */ /* 0x000e220008000800 */
[----:B------:R-:W0:Y:S01]  /*0040*/  S2R R5, SR_CTAID.X ;  /* 0x0000000000057919 */ /* 0x000e220000002500 */
[----:B-1----:R-:W-:Y:S01]  /*0050*/  ISETP.GE.AND P0, PT, R3, 0x1, PT ;  /* 0x000000010300780c */ /* 0x002fe20003f06270 */
[----:B0-----:R-:W-:-:S05]  /*0060*/  IMAD R0, R5, UR4, R0 ;  /* 0x0000000405007c24 */ /* 0x001fca000f8e0200 */
[----:B------:R-:W-:-:S13]  /*0070*/  ISETP.GE.OR P0, PT, R0, R2, !P0 ;  /* 0x000000020000720c */ /* 0x000fda0004706670 */
[----:B------:R-:W-:Y:S05]  /*0080*/  @P0 EXIT ;  /* 0x000000000000094d */ /* 0x000fea0003800000 */
[C---:B------:R-:W-:Y:S01]  /*0090*/  ISETP.GE.U32.AND P1, PT, R3.reuse, 0x10, PT ;  /* 0x000000100300780c */ /* 0x040fe20003f26070 */
[----:B------:R-:W0:Y:S01]  /*00a0*/  LDCU.64 UR6, c[0x0][0x358] ;  /* 0x00006b00ff0677ac */ /* 0x000e220008000a00 */
[----:B------:R-:W-:Y:S01]  /*00b0*/  LOP3.LUT R10, R3, 0xf, RZ, 0xc0, !PT ;  /* 0x0000000f030a7812 */ /* 0x000fe200078ec0ff */
[----:B------:R-:W-:Y:S02]  /*00c0*/  IMAD R0, R0, R3, RZ ;  /* 0x0000000300007224 */ /* 0x000fe400078e02ff */
[----:B------:R-:W-:Y:S01]  /*00d0*/  IMAD.MOV.U32 R9, RZ, RZ, RZ ;  /* 0x000000ffff097224 */ /* 0x000fe200078e00ff */
[----:B------:R-:W-:-:S07]  /*00e0*/  ISETP.NE.AND P0, PT, R10, RZ, PT ;  /* 0x000000ff0a00720c */ /* 0x000fce0003f05270 */
[----:B------:R-:W-:Y:S06]  /*00f0*/  @!P1 BRA `(.L_x_0) ;  /* 0x0000000000d09947 */ /* 0x000fec0003800000 */
[----:B------:R-:W1:Y:S01]  /*0100*/  LDCU.64 UR4, c[0x0][0x380] ;  /* 0x00007000ff0477ac */ /* 0x000e620008000a00 */
[----:B------:R-:W-:Y:S01]  /*0110*/  LOP3.LUT R9, R3, 0x7ffffff0, RZ, 0xc0, !PT ;  /* 0x7ffffff003097812 */ /* 0x000fe200078ec0ff */
[----:B------:R-:W-:-:S04]  /*0120*/  IMAD.MOV.U32 R11, RZ, RZ, R0 ;  /* 0x000000ffff0b7224 */ /* 0x000fc800078e0000 */
[----:B------:R-:W-:Y:S01]  /*0130*/  IMAD.MOV R2, RZ, RZ, -R9 ;  /* 0x000000ffff027224 */ /* 0x000fe200078e0a09 */
[----:B-1----:R-:W-:-:S04]  /*0140*/  UIADD3 UR4, UP0, UPT, UR4, 0x7, URZ ;  /* 0x0000000704047890 */ /* 0x002fc8000ff1e0ff */
[----:B------:R-:W-:Y:S02]  /*0150*/  UIADD3.X UR5, UPT, UPT, URZ, UR5, URZ, UP0, !UPT ;  /* 0x00000005ff057290 */ /* 0x000fe400087fe4ff */
[----:B------:R-:W-:-:S04]  /*0160*/  IMAD.U32 R8, RZ, RZ, UR4 ;  /* 0x00000004ff087e24 */ /* 0x000fc8000f8e00ff */
[----:B------:R-:W-:-:S07]  /*0170*/  IMAD.U32 R21, RZ, RZ, UR5 ;  /* 0x00000005ff157e24 */ /* 0x000fce000f8e00ff */
.L_x_1:
[----:B------:R-:W-:Y:S01]  /*0180*/  IMAD.MOV.U32 R4, RZ, RZ, R8 ;  /* 0x000000ffff047224 */ /* 0x000fe200078e0008 */
[----:B0-----:R-:W1:Y:S01]  /*0190*/  LDC.64 R6, c[0x0][0x388] ;  /* 0x0000e200ff067b82 */ /* 0x001e620000000a00 */
[----:B------:R-:W-:-:S05]  /*01a0*/  IMAD.MOV.U32 R5, RZ, RZ, R21 ;  /* 0x000000ffff057224 */ /* 0x000fca00078e0015 */
[----:B0-----:R-:W2:Y:S01]  /*01b0*/  LDG.E.U8 R13, desc[UR6][R4.64+-0x7] ;  /* 0xfffff906040d7981 */ /* 0x001ea2000c1e1100 */
[----:B------:R-:W-:Y:S02]  /*01c0*/  SHF.R.S32.HI R8, RZ, 0x1f, R11 ;  /* 0x0000001fff087819 */ /* 0x000fe4000001140b */
[----:B-1----:R-:W-:-:S04]  /*01d0*/  IADD3 R6, P1, P2, R11, 0x7, R6 ;  /* 0x000000070b067810 */ /* 0x002fc80007a3e006 */
[----:B------:R-:W-:-:S05]  /*01e0*/  IADD3.X R7, PT, PT, R8, R7, RZ, P1, P2 ;  /* 0x0000000708077210 */ /* 0x000fca0000fe44ff */
[----:B--2---:R0:W-:Y:S04]  /*01f0*/  STG.E.U8 desc[UR6][R6.64+-0x7], R13 ;  /* 0xfffff90d06007986 */ /* 0x0041e8000c101106 */
[----:B------:R-:W2:Y:S04]  /*0200*/  LDG.E.U8 R15, desc[UR6][R4.64+-0x6] ;  /* 0xfffffa06040f7981 */ /* 0x000ea8000c1e1100 */
[----:B--2---:R1:W-:Y:S04]  /*0210*/  STG.E.U8 desc[UR6][R6.64+-0x6], R15 ;  /* 0xfffffa0f06007986 */ /* 0x0043e8000c101106 */
[----:B------:R-:W2:Y:S04]  /*0220*/  LDG.E.U8 R17, desc[UR6][R4.64+-0x5] ;  /* 0xfffffb0604117981 */ /* 0x000ea8000c1e1100 */
[----:B--2---:R2:W-:Y:S04]  /*0230*/  STG.E.U8 desc[UR6][R6.64+-0x5], R17 ;  /* 0xfffffb1106007986 */ /* 0x0045e8000c101106 */
[----:B------:R-:W3:Y:S04]  /*0240*/  LDG.E.U8 R19, desc[UR6][R4.64+-0x4] ;  /* 0xfffffc0604137981 */ /* 0x000ee8000c1e1100 */
[----:B---3--:R3:W-:Y:S04]  /*0250*/  STG.E.U8 desc[UR6][R6.64+-0x4], R19 ;  /* 0xfffffc1306007986 */ /* 0x0087e8000c101106 */
[----:B------:R-:W4:Y:S04]  /*0260*/  LDG.E.U8 R21, desc[UR6][R4.64+-0x3] ;  /* 0xfffffd0604157981 */ /* 0x000f28000c1e1100 */
[----:B----4-:R4:W-:Y:S04]  /*0270*/  STG.E.U8 desc[UR6][R6.64+-0x3], R21 ;  /* 0xfffffd1506007986 */ /* 0x0109e8000c101106 */
[----:B------:R-:W5:Y:S04]  /*0280*/  LDG.E.U8 R23, desc[UR6][R4.64+-0x2] ;  /* 0xfffffe0604177981 */ /* 0x000f68000c1e1100 */
[----:B-----5:R5:W-:Y:S04]  /*0290*/  STG.E.U8 desc[UR6][R6.64+-0x2], R23 ;  /* 0xfffffe1706007986 */ /* 0x020be8000c101106 */
[----:B0-----:R-:W2:Y:S04]  /*02a0*/  LDG.E.U8 R13, desc[UR6][R4.64+-0x1] ;  /* 0xffffff06040d7981 */ /* 0x001ea8000c1e1100 */
[----:B--2---:R0:W-:Y:S04]  /*02b0*/  STG.E.U8 desc[UR6][R6.64+-0x1], R13 ;  /* 0xffffff0d06007986 */ /* 0x0041e8000c101106 */
[----:B-1----:R-:W2:Y:S04]  /*02c0*/  LDG.E.U8 R15, desc[UR6][R4.64] ;  /* 0x00000006040f7981 */ /* 0x002ea8000c1e1100 */
[----:B--2---:R1:W-:Y:S04]  /*02d0*/  STG.E.U8 desc[UR6][R6.64], R15 ;  /* 0x0000000f06007986 */ /* 0x0043e8000c101106 */
[----:B------:R-:W2:Y:S04]  /*02e0*/  LDG.E.U8 R17, desc[UR6][R4.64+0x1] ;  /* 0x0000010604117981 */ /* 0x000ea8000c1e1100 */
[----:B--2---:R2:W-:Y:S04]  /*02f0*/  STG.E.U8 desc[UR6][R6.64+0x1], R17 ;  /* 0x0000011106007986 */ /* 0x0045e8000c101106 */
[----:B---3--:R-:W3:Y:S04]  /*0300*/  LDG.E.U8 R19, desc[UR6][R4.64+0x2] ;  /* 0x0000020604137981 */ /* 0x008ee8000c1e1100 */
[----:B---3--:R3:W-:Y:S04]  /*0310*/  STG.E.U8 desc[UR6][R6.64+0x2], R19 ;  /* 0x0000021306007986 */ /* 0x0087e8000c101106 */
[----:B----4-:R-:W4:Y:S04]  /*0320*/  LDG.E.U8 R21, desc[UR6][R4.64+0x3] ;  /* 0x0000030604157981 */ /* 0x010f28000c1e1100 */
[----:B----4-:R4:W-:Y:S04]  /*0330*/  STG.E.U8 desc[UR6][R6.64+0x3], R21 ;  /* 0x0000031506007986 */ /* 0x0109e8000c101106 */
[----:B-----5:R-:W5:Y:S04]  /*0340*/  LDG.E.U8 R23, desc[UR6][R4.64+0x4] ;  /* 0x0000040604177981 */ /* 0x020f68000c1e1100 */
[----:B-----5:R1:W-:Y:S04]  /*0350*/  STG.E.U8 desc[UR6][R6.64+0x4], R23 ;  /* 0x0000041706007986 */ /* 0x0203e8000c101106 */
[----:B0-----:R-:W5:Y:S04]  /*0360*/  LDG.E.U8 R13, desc[UR6][R4.64+0x5] ;  /* 0x00000506040d7981 */ /* 0x001f68000c1e1100 */
[----:B-----5:R0:W-:Y:S04]  /*0370*/  STG.E.U8 desc[UR6][R6.64+0x5], R13 ;  /* 0x0000050d06007986 */ /* 0x0201e8000c101106 */
[----:B-1----:R-:W5:Y:S04]  /*0380*/  LDG.E.U8 R15, desc[UR6][R4.64+0x6] ;  /* 0x00000606040f7981 */ /* 0x002f68000c1e1100 */
[----:B-----5:R0:W-:Y:S04]  /*0390*/  STG.E.U8 desc[UR6][R6.64+0x6], R15 ;  /* 0x0000060f06007986 */ /* 0x0201e8000c101106 */
[----:B--2---:R-:W2:Y:S01]  /*03a0*/  LDG.E.U8 R17, desc[UR6][R4.64+0x7] ;  /* 0x0000070604117981 */ /* 0x004ea2000c1e1100 */
[----:B------:R-:W-:-:S05]  /*03b0*/  VIADD R2, R2, 0x10 ;  /* 0x0000001002027836 */ /* 0x000fca0000000000 */
[----:B------:R-:W-:Y:S01]  /*03c0*/  ISETP.NE.AND P1, PT, R2, RZ, PT ;  /* 0x000000ff0200720c */ /* 0x000fe20003f25270 */
[----:B--2---:R0:W-:Y:S04]  /*03d0*/  STG.E.U8 desc[UR6][R6.64+0x7], R17 ;  /* 0x0000071106007986 */ /* 0x0041e8000c101106 */
[----:B---3--:R-:W2:Y:S01]  /*03e0*/  LDG.E.U8 R19, desc[UR6][R4.64+0x8] ;  /* 0x0000080604137981 */ /* 0x008ea2000c1e1100 */
[----:B------:R-:W-:Y:S01]  /*03f0*/  IADD3 R8, P2, PT, R4, 0x10, RZ ;  /* 0x0000001004087810 */ /* 0x000fe20007f5e0ff */
[----:B------:R-:W-:-:S04]  /*0400*/  VIADD R11, R11, 0x10 ;  /* 0x000000100b0b7836 */ /* 0x000fc80000000000 */
[----:B----4-:R-:W-:Y:S01]  /*0410*/  IMAD.X R21, RZ, RZ, R5, P2 ;  /* 0x000000ffff157224 */ /* 0x010fe200010e0605 */
[----:B--2---:R0:W-:Y:S01]  /*0420*/  STG.E.U8 desc[UR6][R6.64+0x8], R19 ;  /* 0x0000081306007986 */ /* 0x0041e2000c101106 */
[----:B------:R-:W-:Y:S06]  /*0430*/  @P1 BRA `(.L_x_1) ;  /* 0xfffffffc00501947 */ /* 0x000fec000383ffff */
.L_x_0:
[----:B0-----:R-:W-:Y:S05]  /*0440*/  @!P0 EXIT ;  /* 0x000000000000894d */ /* 0x001fea0003800000 */
[----:B------:R-:W-:Y:S02]  /*0450*/  ISETP.GE.U32.AND P1, PT, R10, 0x8, PT ;  /* 0x000000080a00780c */ /* 0x000fe40003f26070 */
[----:B------:R-:W-:-:S04]  /*0460*/  LOP3.LUT R8, R3, 0x7, RZ, 0xc0, !PT ;  /* 0x0000000703087812 */ /* 0x000fc800078ec0ff */
[----:B------:R-:W-:-:S07]  /*0470*/  ISETP.NE.AND P0, PT, R8, RZ, PT ;  /* 0x000000ff0800720c */ /* 0x000fce0003f05270 */
[----:B------:R-:W-:Y:S06]  /*0480*/  @!P1 BRA `(.L_x_2) ;  /* 0x00000000005c9947 */ /* 0x000fec0003800000 */
[----:B------:R-:W0:Y:S02]  /*0490*/  LDCU.128 UR8, c[0x0][0x380] ;  /* 0x00007000ff0877ac */ /* 0x000e240008000c00 */
[----:B0-----:R-:W-:-:S05]  /*04a0*/  IADD3 R6, P1, PT, R9, UR8, RZ ;  /* 0x0000000809067c10 */ /* 0x001fca000ff3e0ff */
[----:B------:R-:W-:-:S05]  /*04b0*/  IMAD.X R7, RZ, RZ, UR9, P1 ;  /* 0x00000009ff077e24 */ /* 0x000fca00088e06ff */
[----:B------:R-:W2:Y:S01]  /*04c0*/  LDG.E.U8 R11, desc[UR6][R6.64] ;  /* 0x00000006060b7981 */ /* 0x000ea2000c1e1100 */
[----:B------:R-:W-:-:S05]  /*04d0*/  IMAD.IADD R2, R0, 0x1, R9 ;  /* 0x0000000100027824 */ /* 0x000fca00078e0209 */
[----:B------:R-:W-:-:S04]  /*04e0*/  IADD3 R4, P1, PT, R2, UR10, RZ ;  /* 0x0000000a02047c10 */ /* 0x000fc8000ff3e0ff */
[----:B------:R-:W-:-:S05]  /*04f0*/  LEA.HI.X.SX32 R5, R2, UR11, 0x1, P1 ;  /* 0x0000000b02057c11 */ /* 0x000fca00088f0eff */
[----:B--2---:R0:W-:Y:S04]  /*0500*/  STG.E.U8 desc[UR6][R4.64], R11 ;  /* 0x0000000b04007986 */ /* 0x0041e8000c101106 */
[----:B------:R-:W2:Y:S04]  /*0510*/  LDG.E.U8 R13, desc[UR6][R6.64+0x1] ;  /* 0x00000106060d7981 */ /* 0x000ea8000c1e1100 */
[----:B--2---:R1:W-:Y:S04]  /*0520*/  STG.E.U8 desc[UR6][R4.64+0x1], R13 ;  /* 0x0000010d04007986 */ /* 0x0043e8000c101106 */
[----:B------:R-:W2:Y:S04]  /*0530*/  LDG.E.U8 R15, desc[UR6][R6.64+0x2] ;  /* 0x00000206060f7981 */ /* 0x000ea8000c1e1100 */
[----:B--2---:R2:W-:Y:S04]  /*0540*/  STG.E.U8 desc[UR6][R4.64+0x2], R15 ;  /* 0x0000020f04007986 */ /* 0x0045e8000c101106 */
[----:B------:R-:W3:Y:S04]  /*0550*/  LDG.E.U8 R17, desc[UR6][R6.64+0x3] ;  /* 0x0000030606117981 */ /* 0x000ee8000c1e1100 */
[----:B---3--:R2:W-:Y:S04]  /*0560*/  STG.E.U8 desc[UR6][R4.64+0x3], R17 ;  /* 0x0000031104007986 */ /* 0x0085e8000c101106 */
[----:B------:R-:W3:Y:S04]  /*0570*/  LDG.E.U8 R19, desc[UR6][R6.64+0x4] ;  /* 0x0000040606137981 */ /* 0x000ee8000c1e1100 */
[----:B---3--:R2:W-:Y:S04]  /*0580*/  STG.E.U8 desc[UR6][R4.64+0x4], R19 ;  /* 0x0000041304007986 */ /* 0x0085e8000c101106 */
[----:B------:R-:W3:Y:S04]  /*0590*/  LDG.E.U8 R21, desc[UR6][R6.64+0x5] ;  /* 0x0000050606157981 */ /* 0x000ee8000c1e1100 */
[----:B---3--:R2:W-:Y:S04]  /*05a0*/  STG.E.U8 desc[UR6][R4.64+0x5], R21 ;  /* 0x0000051504007986 */ /* 0x0085e8000c101106 */
[----:B0-----:R-:W3:Y:S04]  /*05b0*/  LDG.E.U8 R11, desc[UR6][R6.64+0x6] ;  /* 0x00000606060b7981 */ /* 0x001ee8000c1e1100 */
[----:B---3--:R2:W-:Y:S04]  /*05c0*/  STG.E.U8 desc[UR6][R4.64+0x6], R11 ;  /* 0x0000060b04007986 */ /* 0x0085e8000c101106 */
[----:B-1----:R-:W3:Y:S01]  /*05d0*/  LDG.E.U8 R13, desc[UR6][R6.64+0x7] ;  /* 0x00000706060d7981 */ /* 0x002ee2000c1e1100 */
[----:B------:R-:W-:-:S03]  /*05e0*/  VIADD R9, R9, 0x8 ;  /* 0x0000000809097836 */ /* 0x000fc60000000000 */
[----:B---3--:R2:W-:Y:S04]  /*05f0*/  STG.E.U8 desc[UR6][R4.64+0x7], R13 ;  /* 0x0000070d04007986 */ /* 0x0085e8000c101106 */
.L_x_2:
[----:B------:R-:W-:Y:S05]  /*0600*/  @!P0 EXIT ;  /* 0x000000000000894d */ /* 0x000fea0003800000 */
[----:B------:R-:W-:Y:S02]  /*0610*/  ISETP.GE.U32.AND P1, PT, R8, 0x4, PT ;  /* 0x000000040800780c */ /* 0x000fe40003f26070 */
[----:B------:R-:W-:-:S04]  /*0620*/  LOP3.LUT R6, R3, 0x3, RZ, 0xc0, !PT ;  /* 0x0000000303067812 */ /* 0x000fc800078ec0ff */
[----:B------:R-:W-:-:S07]  /*0630*/  ISETP.NE.AND P0, PT, R6, RZ, PT ;  /* 0x000000ff0600720c */ /* 0x000fce0003f05270 */
[----:B------:R-:W-:Y:S06]  /*0640*/  @!P1 BRA `(.L_x_3) ;  /* 0x00000000003c9947 */ /* 0x000fec0003800000 */
[----:B------:R-:W0:Y:S02]  /*0650*/  LDCU.128 UR8, c[0x0][0x380] ;  /* 0x00007000ff0877ac */ /* 0x000e240008000c00 */
[----:B0-----:R-:W-:-:S05]  /*0660*/  IADD3 R2, P1, PT, R9, UR8, RZ ;  /* 0x0000000809027c10 */ /* 0x001fca000ff3e0ff */
[----:B------:R-:W-:-:S05]  /*0670*/  IMAD.X R3, RZ, RZ, UR9, P1 ;  /* 0x00000009ff037e24 */ /* 0x000fca00088e06ff */
[----:B------:R-:W3:Y:S01]  /*0680*/  LDG.E.U8 R7, desc[UR6][R2.64] ;  /* 0x0000000602077981 */ /* 0x000ee2000c1e1100 */
[----:B--2---:R-:W-:-:S05]  /*0690*/  IMAD.IADD R5, R0, 0x1, R9 ;  /* 0x0000000100057824 */ /* 0x004fca00078e0209 */
[----:B------:R-:W-:-:S04]  /*06a0*/  IADD3 R4, P1, PT, R5, UR10, RZ ;  /* 0x0000000a05047c10 */ /* 0x000fc8000ff3e0ff */
[----:B------:R-:W-:-:S05]  /*06b0*/  LEA.HI.X.SX32 R5, R5, UR11, 0x1, P1 ;  /* 0x0000000b05057c11 */ /* 0x000fca00088f0eff */
[----:B---3--:R0:W-:Y:S04]  /*06c0*/  STG.E.U8 desc[UR6][R4.64], R7 ;  /* 0x0000000704007986 */ /* 0x0081e8000c101106 */
[----:B------:R-:W2:Y:S04]  /*06d0*/  LDG.E.U8 R11, desc[UR6][R2.64+0x1] ;  /* 0x00000106020b7981 */ /* 0x000ea8000c1e1100 */
[----:B--2---:R0:W-:Y:S04]  /*06e0*/  STG.E.U8 desc[UR6][R4.64+0x1], R11 ;  /* 0x0000010b04007986 */ /* 0x0041e8000c101106 */
[----:B------:R-:W2:Y:S04]  /*06f0*/  LDG.E.U8 R13, desc[UR6][R2.64+0x2] ;  /* 0x00000206020d7981 */ /* 0x000ea8000c1e1100 */
[----:B--2---:R0:W-:Y:S04]  /*0700*/  STG.E.U8 desc[UR6][R4.64+0x2], R13 ;  /* 0x0000020d04007986 */ /* 0x0041e8000c101106 */
[----:B------:R-:W2:Y:S01]  /*0710*/  LDG.E.U8 R15, desc[UR6][R2.64+0x3] ;  /* 0x00000306020f7981 */ /* 0x000ea2000c1e1100 */
[----:B------:R-:W-:-:S03]  /*0720*/  VIADD R9, R9, 0x4 ;  /* 0x0000000409097836 */ /* 0x000fc60000000000 */
[----:B--2---:R0:W-:Y:S04]  /*0730*/  STG.E.U8 desc[UR6][R4.64+0x3], R15 ;  /* 0x0000030f04007986 */ /* 0x0041e8000c101106 */
.L_x_3:
[----:B------:R-:W-:Y:S05]  /*0740*/  @!P0 EXIT ;  /* 0x000000000000894d */ /* 0x000fea0003800000 */
[----:B------:R-:W1:Y:S01]  /*0750*/  LDCU.64 UR4, c[0x0][0x380] ;  /* 0x00007000ff0477ac */ /* 0x000e620008000a00 */
[----:B------:R-:W-:Y:S02]  /*0760*/  IMAD.IADD R0, R0, 0x1, R9 ;  /* 0x0000000100007824 */ /* 0x000fe400078e0209 */
[----:B------:R-:W-:Y:S01]  /*0770*/  IMAD.MOV R6, RZ, RZ, -R6 ;  /* 0x000000ffff067224 */ /* 0x000fe200078e0a06 */
[----:B------:R-:W3:Y:S01]  /*0780*/  LDCU.64 UR8, c[0x0][0x388] ;  /* 0x00007100ff0877ac */ /* 0x000ee20008000a00 */
[----:B-1----:R-:W-:-:S05]  /*0790*/  IADD3 R2, P0, PT, R9, UR4, RZ ;  /* 0x0000000409027c10 */ /* 0x002fca000ff1e0ff */
[----:B0--3--:R-:W-:-:S08]  /*07a0*/  IMAD.X R7, RZ, RZ, UR5, P0 ;  /* 0x00000005ff077e24 */ /* 0x009fd000080e06ff */
.L_x_4:
[----:B0-----:R-:W-:-:S06]  /*07b0*/  IMAD.MOV.U32 R3, RZ, RZ, R7 ;  /* 0x000000ffff037224 */ /* 0x001fcc00078e0007 */
[----:B------:R0:W3:Y:S01]  /*07c0*/  LDG.E.U8 R3, desc[UR6][R2.64] ;  /* 0x0000000602037981 */ /* 0x0000e2000c1e1100 */
[----:B--2---:R-:W-:Y:S01]  /*07d0*/  IADD3 R4, P0, PT, R0, UR8, RZ ;  /* 0x0000000800047c10 */ /* 0x004fe2000ff1e0ff */
[----:B------:R-:W-:-:S03]  /*07e0*/  VIADD R6, R6, 0x1 ;  /* 0x0000000106067836 */ /* 0x000fc60000000000 */
[C---:B------:R-:W-:Y:S01]  /*07f0*/  LEA.HI.X.SX32 R5, R0.reuse, UR9, 0x1, P0 ;  /* 0x0000000900057c11 */ /* 0x040fe200080f0eff */
[----:B------:R-:W-:Y:S01]  /*0800*/  VIADD R0, R0, 0x1 ;  /* 0x0000000100007836 */ /* 0x000fe20000000000 */
[----:B------:R-:W-:Y:S02]  /*0810*/  ISETP.NE.AND P0, PT, R6, RZ, PT ;  /* 0x000000ff0600720c */ /* 0x000fe40003f05270 */
[----:B0-----:R-:W-:-:S05]  /*0820*/  IADD3 R2, P1, PT, R2, 0x1, RZ ;  /* 0x0000000102027810 */ /* 0x001fca0007f3e0ff */
[----:B------:R-:W-:Y:S01]  /*0830*/  IMAD.X R7, RZ, RZ, R7, P1 ;  /* 0x000000ffff077224 */ /* 0x000fe200008e0607 */
[----:B---3--:R0:W-:Y:S05]  /*0840*/  STG.E.U8 desc[UR6][R4.64], R3 ;  /* 0x0000000304007986 */ /* 0x0081ea000c101106 */
[----:B------:R-:W-:Y:S05]  /*0850*/  @P0 BRA `(.L_x_4) ;  /* 0xfffffffc00d40947 */ /* 0x000fea000383ffff */
[----:B------:R-:W-:Y:S05]  /*0860*/  EXIT ;  /* 0x000000000000794d */ /* 0x000fea0003800000 */
.L_x_5:
[----:B------:R-:W-:-:S00]  /*0870*/  BRA `(.L_x_5) ;  /* 0xfffffffc00fc7947 */ /* 0x000fc0000383ffff */
[----:B------:R-:W-:-:S00]  /*0880*/  NOP ;  /* 0x0000000000007918 */ /* 0x000fc00000000000 */
[----:B------:R-:W-:-:S00]  /*0890*/  NOP ;  /* 0x0000000000007918 */ /* 0x000fc00000000000 */
[----:B------:R-:W-:-:S00]  /*08a0*/  NOP ;  /* 0x0000000000007918 */ /* 0x000fc00000000000 */
[----:B------:R-:W-:-:S00]  /*08b0*/  NOP ;  /* 0x0000000000007918 */ /* 0x000fc00000000000 */
[----:B------:R-:W-:-:S00]  /*08c0*/  NOP ;  /* 0x0000000000007918 */ /* 0x000fc00000000000 */
[----:B------:R-:W-:-:S00]  /*08d0*/  NOP ;  /* 0x0000000000007918 */ /* 0x000fc00000000000 */
[----:B------:R-:W-:-:S00]  /*08e0*/  NOP ;  /* 0x0000000000007918 */ /* 0x000fc00000000000 */
[----:B------:R-:W-:-:S00]  /*08f0*/  NOP ;  /* 0x0000000000007918 */ /* 0x000fc00000000000 */
.L_x_6:


//--------------------- .nv.shared.reserved.0     --------------------------
	.section	.nv.shared.reserved.0,"aw",@nobits
	.weak		__nv_reservedSMEM_offset_0_alias
	.size		__nv_reservedSMEM_offset_0_alias, 0, 64
	.other		__nv_reservedSMEM_offset_0_alias,@"STO_CUDA_RESERVED_SHARED STV_DEFAULT"
__nv_reservedSMEM_offset_0_alias:
	.zero		0
	.zero		64


//--------------------- .nv.constant0._Z6concatPcS_ii --------------------------
	.section	.nv.constant0._Z6concatPcS_ii,"a",@progbits
	.sectionflags	@""
	.align	4
.nv.constant0._Z6concatPcS_ii:
	.zero		920


//--------------------- SYMBOLS --------------------------

	.type		.nv.reservedSmem.offset0,@object
	.size		.nv.reservedSmem.offset0,0x4
